//
// Generated by NVIDIA NVVM Compiler
//
// Compiler Build ID: CL-36424714
// Cuda compilation tools, release 13.0, V13.0.88
// Based on NVVM 20.0.0
//

.version 9.0
.target sm_100
.address_size 64

	// .globl	_Z10vector_addPKfS0_Pfi

.visible .entry _Z10vector_addPKfS0_Pfi(
	.param .u64 .ptr .align 1 _Z10vector_addPKfS0_Pfi_param_0,
	.param .u64 .ptr .align 1 _Z10vector_addPKfS0_Pfi_param_1,
	.param .u64 .ptr .align 1 _Z10vector_addPKfS0_Pfi_param_2,
	.param .u32 _Z10vector_addPKfS0_Pfi_param_3
)
{
	.reg .pred 	%p<2>;
	.reg .b32 	%r<6>;
	.reg .b32 	%f<4>;
	.reg .b64 	%rd<11>;

	ld.param.u64 	%rd1, [_Z10vector_addPKfS0_Pfi_param_0];
	ld.param.u64 	%rd2, [_Z10vector_addPKfS0_Pfi_param_1];
	ld.param.u64 	%rd3, [_Z10vector_addPKfS0_Pfi_param_2];
	ld.param.u32 	%r2, [_Z10vector_addPKfS0_Pfi_param_3];
	mov.u32 	%r3, %tid.x;
	mov.u32 	%r4, %ntid.x;
	mov.u32 	%r5, %ctaid.x;
	mad.lo.s32 	%r1, %r4, %r5, %r3;
	setp.ge.s32 	%p1, %r1, %r2;
	@%p1 bra 	$L__BB0_2;
	cvta.to.global.u64 	%rd4, %rd1;
	cvta.to.global.u64 	%rd5, %rd2;
	cvta.to.global.u64 	%rd6, %rd3;
	mul.wide.s32 	%rd7, %r1, 4;
	add.s64 	%rd8, %rd4, %rd7;
	ld.global.f32 	%f1, [%rd8];
	add.s64 	%rd9, %rd5, %rd7;
	ld.global.f32 	%f2, [%rd9];
	add.f32 	%f3, %f1, %f2;
	add.s64 	%rd10, %rd6, %rd7;
	st.global.f32 	[%rd10], %f3;
$L__BB0_2:
	ret;

}


// ===== COMPILED SASS (sm_100) =====

	.target	sm_100

	.elftype	@"ET_EXEC"


//--------------------- .note.nv.tkinfo           --------------------------
	.section	.note.nv.tkinfo,"",@"SHT_NOTE"
	.sectionflags	@"SHF_NOTE_NV_TKINFO"
	.tkinfo
        /*0018*/ 	.word	0x00000002
        /*0030*/ 	.string	""
        /*0030*/ 	.string	"ptxas"
        /*0030*/ 	.string	"Cuda compilation tools, release 13.0, V13.0.88"
        /*0030*/ 	.string	"Build cuda_13.0.r13.0/compiler.36424714_0"
        /*0030*/ 	.string	"-arch sm_100 -m 64 "



//--------------------- .note.nv.cuinfo           --------------------------
	.section	.note.nv.cuinfo,"",@"SHT_NOTE"
	.sectionflags	@"SHF_NOTE_NV_CUINFO"
        /*0018*/ 	.short	0x0002
        /*001a*/ 	.short	0x0064
        /*001c*/ 	.short	0x0082
	.zero		2


//--------------------- .nv.info                  --------------------------
	.section	.nv.info,"",@"SHT_CUDA_INFO"
	.align	4


	//----- nvinfo : EIATTR_REGCOUNT
	.align		4
        /*0000*/ 	.byte	0x04, 0x2f
        /*0002*/ 	.short	(.L_1 - .L_0)
	.align		4
.L_0:
        /*0004*/ 	.word	index@(_Z10vector_addPKfS0_Pfi)
        /*0008*/ 	.word	0x0000000c


	//----- nvinfo : EIATTR_FRAME_SIZE
	.align		4
.L_1:
        /*000c*/ 	.byte	0x04, 0x11
        /*000e*/ 	.short	(.L_3 - .L_2)
	.align		4
.L_2:
        /*0010*/ 	.word	index@(_Z10vector_addPKfS0_Pfi)
        /*0014*/ 	.word	0x00000000


	//----- nvinfo : EIATTR_MIN_STACK_SIZE
	.align		4
.L_3:
        /*0018*/ 	.byte	0x04, 0x12
        /*001a*/ 	.short	(.L_5 - .L_4)
	.align		4
.L_4:
        /*001c*/ 	.word	index@(_Z10vector_addPKfS0_Pfi)
        /*0020*/ 	.word	0x00000000
.L_5:


//--------------------- .nv.compat                --------------------------
	.section	.nv.compat,"",@"SHT_CUDA_COMPAT_INFO"
	.align	4
        /*0000*/ 	.byte	0x02, 0x09, 0x00, 0x00, 0x02, 0x02, 0x01, 0x00, 0x02, 0x05, 0x05, 0x00, 0x03, 0x07, 0x01, 0x01
        /*0010*/ 	.byte	0x02, 0x03, 0x00, 0x00, 0x02, 0x06, 0x01, 0x00, 0x04, 0x0b, 0x08, 0x00, 0x09, 0x00, 0x00, 0x00
        /*0020*/ 	.byte	0x00, 0x00, 0x00, 0x00


//--------------------- .nv.info._Z10vector_addPKfS0_Pfi --------------------------
	.section	.nv.info._Z10vector_addPKfS0_Pfi,"",@"SHT_CUDA_INFO"
	.sectionflags	@""
	.align	4


	//----- nvinfo : EIATTR_CUDA_API_VERSION
	.align		4
        /*0000*/ 	.byte	0x04, 0x37
        /*0002*/ 	.short	(.L_7 - .L_6)
.L_6:
        /*0004*/ 	.word	0x00000082


	//----- nvinfo : EIATTR_KPARAM_INFO
	.align		4
.L_7:
        /*0008*/ 	.byte	0x04, 0x17
        /*000a*/ 	.short	(.L_9 - .L_8)
.L_8:
        /*000c*/ 	.word	0x00000000
        /*0010*/ 	.short	0x0003
        /*0012*/ 	.short	0x0018
        /*0014*/ 	.byte	0x00, 0xf0, 0x11, 0x00


	//----- nvinfo : EIATTR_KPARAM_INFO
	.align		4
.L_9:
        /*0018*/ 	.byte	0x04, 0x17
        /*001a*/ 	.short	(.L_11 - .L_10)
.L_10:
        /*001c*/ 	.word	0x00000000
        /*0020*/ 	.short	0x0002
        /*0022*/ 	.short	0x0010
        /*0024*/ 	.byte	0x00, 0xf5, 0x21, 0x00


	//----- nvinfo : EIATTR_KPARAM_INFO
	.align		4
.L_11:
        /*0028*/ 	.byte	0x04, 0x17
        /*002a*/ 	.short	(.L_13 - .L_12)
.L_12:
        /*002c*/ 	.word	0x00000000
        /*0030*/ 	.short	0x0001
        /*0032*/ 	.short	0x0008
        /*0034*/ 	.byte	0x00, 0xf5, 0x21, 0x00


	//----- nvinfo : EIATTR_KPARAM_INFO
	.align		4
.L_13:
        /*0038*/ 	.byte	0x04, 0x17
        /*003a*/ 	.short	(.L_15 - .L_14)
.L_14:
        /*003c*/ 	.word	0x00000000
        /*0040*/ 	.short	0x0000
        /*0042*/ 	.short	0x0000
        /*0044*/ 	.byte	0x00, 0xf5, 0x21, 0x00


	//----- nvinfo : EIATTR_SPARSE_MMA_MASK
	.align		4
.L_15:
        /*0048*/ 	.byte	0x03, 0x50
        /*004a*/ 	.short	0x0000


	//----- nvinfo : EIATTR_MAXREG_COUNT
	.align		4
        /*004c*/ 	.byte	0x03, 0x1b
        /*004e*/ 	.short	0x00ff


	//----- nvinfo : EIATTR_MERCURY_ISA_VERSION
	.align		4
        /*0050*/ 	.byte	0x03, 0x5f
        /*0052*/ 	.short	0x0101


	//----- nvinfo : EIATTR_VRC_CTA_INIT_COUNT
	.align		4
        /*0054*/ 	.byte	0x02, 0x4a
	.zero		1
	.zero		1


	//----- nvinfo : EIATTR_EXIT_INSTR_OFFSETS
	.align		4
        /*0058*/ 	.byte	0x04, 0x1c
        /*005a*/ 	.short	(.L_17 - .L_16)


	//   ....[0]....
.L_16:
        /*005c*/ 	.word	0x00000070


	//   ....[1]....
        /*0060*/ 	.word	0x00000130


	//----- nvinfo : EIATTR_CBANK_PARAM_SIZE
	.align		4
.L_17:
        /*0064*/ 	.byte	0x03, 0x19
        /*0066*/ 	.short	0x001c


	//----- nvinfo : EIATTR_PARAM_CBANK
	.align		4
        /*0068*/ 	.byte	0x04, 0x0a
        /*006a*/ 	.short	(.L_19 - .L_18)
	.align		4
.L_18:
        /*006c*/ 	.word	index@(.nv.constant0._Z10vector_addPKfS0_Pfi)
        /*0070*/ 	.short	0x0380
        /*0072*/ 	.short	0x001c


	//----- nvinfo : EIATTR_SW_WAR
	.align		4
.L_19:
        /*0074*/ 	.byte	0x04, 0x36
        /*0076*/ 	.short	(.L_21 - .L_20)
.L_20:
        /*0078*/ 	.word	0x00000008
.L_21:


//--------------------- .nv.callgraph             --------------------------
	.section	.nv.callgraph,"",@"SHT_CUDA_CALLGRAPH"
	.align	4
	.sectionentsize	8
	.align		4
        /*0000*/ 	.word	0x00000000
	.align		4
        /*0004*/ 	.word	0xffffffff
	.align		4
        /*0008*/ 	.word	0x00000000
	.align		4
        /*000c*/ 	.word	0xfffffffe
	.align		4
        /*0010*/ 	.word	0x00000000
	.align		4
        /*0014*/ 	.word	0xfffffffd
	.align		4
        /*0018*/ 	.word	0x00000000
	.align		4
        /*001c*/ 	.word	0xfffffffc


//--------------------- .text._Z10vector_addPKfS0_Pfi --------------------------
	.section	.text._Z10vector_addPKfS0_Pfi,"ax",@progbits
	.align	128
        .global         _Z10vector_addPKfS0_Pfi
        .type           _Z10vector_addPKfS0_Pfi,@function
        .size           _Z10vector_addPKfS0_Pfi,(.L_x_1 - _Z10vector_addPKfS0_Pfi)
        .other          _Z10vector_addPKfS0_Pfi,@"STO_CUDA_ENTRY STV_DEFAULT"
_Z10vector_addPKfS0_Pfi:
.text._Z10vector_addPKfS0_Pfi:
[----:B------:R-:W-:Y:S01]  /*0000*/  LDC R1, c[0x0][0x37c] ;  /* 0x0000df00ff017b82 */ /* 0x000fe20000000800 */
[----:B------:R-:W0:Y:S01]  /*0010*/  S2R R9, SR_TID.X ;  /* 0x0000000000097919 */ /* 0x000e220000002100 */
[----:B------:R-:W0:Y:S01]  /*0020*/  LDCU UR4, c[0x0][0x360] ;  /* 0x00006c00ff0477ac */ /* 0x000e220008000800 */
[----:B------:R-:W0:Y:S01]  /*0030*/  S2R R0, SR_CTAID.X ;  /* 0x0000000000007919 */ /* 0x000e220000002500 */
[----:B------:R-:W1:Y:S01]  /*0040*/  LDCU UR5, c[0x0][0x398] ;  /* 0x00007300ff0577ac */ /* 0x000e620008000800 */
[----:B0-----:R-:W-:-:S05]  /*0050*/  IMAD R9, R0, UR4, R9 ;  /* 0x0000000400097c24 */ /* 0x001fca000f8e0209 */
[----:B-1----:R-:W-:-:S13]  /*0060*/  ISETP.GE.AND P0, PT, R9, UR5, PT ;  /* 0x0000000509007c0c */ /* 0x002fda000bf06270 */
[----:B------:R-:W-:Y:S05]  /*0070*/  @P0 EXIT ;  /* 0x000000000000094d */ /* 0x000fea0003800000 */
[----:B------:R-:W0:Y:S01]  /*0080*/  LDC.64 R2, c[0x0][0x380] ;  /* 0x0000e000ff027b82 */ /* 0x000e220000000a00 */
[----:B------:R-:W1:Y:S07]  /*0090*/  LDCU.64 UR4, c[0x0][0x358] ;  /* 0x00006b00ff0477ac */ /* 0x000e6e0008000a00 */
[----:B------:R-:W2:Y:S08]  /*00a0*/  LDC.64 R4, c[0x0][0x388] ;  /* 0x0000e200ff047b82 */ /* 0x000eb00000000a00 */
[----:B------:R-:W3:Y:S01]  /*00b0*/  LDC.64 R6, c[0x0][0x390] ;  /* 0x0000e400ff067b82 */ /* 0x000ee20000000a00 */
[----:B0-----:R-:W-:-:S06]  /*00c0*/  IMAD.WIDE R2, R9, 0x4, R2 ;  /* 0x0000000409027825 */ /* 0x001fcc00078e0202 */
[----:B-1----:R-:W4:Y:S01]  /*00d0*/  LDG.E R2, desc[UR4][R2.64] ;  /* 0x0000000402027981 */ /* 0x002f22000c1e1900 */
[----:B--2---:R-:W-:-:S06]  /*00e0*/  IMAD.WIDE R4, R9, 0x4, R4 ;  /* 0x0000000409047825 */ /* 0x004fcc00078e0204 */
[----:B------:R-:W4:Y:S01]  /*00f0*/  LDG.E R5, desc[UR4][R4.64] ;  /* 0x0000000404057981 */ /* 0x000f22000c1e1900 */
[----:B---3--:R-:W-:-:S04]  /*0100*/  IMAD.WIDE R6, R9, 0x4, R6 ;  /* 0x0000000409067825 */ /* 0x008fc800078e0206 */
[----:B----4-:R-:W-:-:S05]  /*0110*/  FADD R9, R2, R5 ;  /* 0x0000000502097221 */ /* 0x010fca0000000000 */
[----:B------:R-:W-:Y:S01]  /*0120*/  STG.E desc[UR4][R6.64], R9 ;  /* 0x0000000906007986 */ /* 0x000fe2000c101904 */
[----:B------:R-:W-:Y:S05]  /*0130*/  EXIT ;  /* 0x000000000000794d */ /* 0x000fea0003800000 */
.L_x_0:
[----:B------:R-:W-:-:S00]  /*0140*/  BRA `(.L_x_0) ;  /* 0xfffffffc00fc7947 */ /* 0x000fc0000383ffff */
[----:B------:R-:W-:-:S00]  /*0150*/  NOP ;  /* 0x0000000000007918 */ /* 0x000fc00000000000 */
        /* <DEDUP_REMOVED lines=10> */
.L_x_1:


//--------------------- .nv.shared.reserved.0     --------------------------
	.section	.nv.shared.reserved.0,"aw",@nobits
	.weak		__nv_reservedSMEM_offset_0_alias
	.size		__nv_reservedSMEM_offset_0_alias, 0, 64
	.other		__nv_reservedSMEM_offset_0_alias,@"STO_CUDA_RESERVED_SHARED STV_DEFAULT"
__nv_reservedSMEM_offset_0_alias:
	.zero		0
	.zero		64


//--------------------- .nv.constant0._Z10vector_addPKfS0_Pfi --------------------------
	.section	.nv.constant0._Z10vector_addPKfS0_Pfi,"a",@progbits
	.sectionflags	@""
	.align	4
.nv.constant0._Z10vector_addPKfS0_Pfi:
	.zero		924


//--------------------- SYMBOLS --------------------------

	.type		.nv.reservedSmem.offset0,@object
	.size		.nv.reservedSmem.offset0,0x4
